	.headerflags	@"EF_CUDA_TEXMODE_UNIFIED EF_CUDA_64BIT_ADDRESS EF_CUDA_SM89 EF_CUDA_VIRTUAL_SM(EF_CUDA_SM89)"
	.elftype	@"ET_EXEC"


//--------------------- .nv.info                  --------------------------
	.section	.nv.info,"",@"SHT_CUDA_INFO"
	.align	4


	//----- nvinfo : EIATTR_REGCOUNT
	.align		4
        /*0000*/ 	.byte	0x04, 0x2f
        /*0002*/ 	.short	(.L_1 - .L_0)
	.align		4
.L_0:
        /*0004*/ 	.word	index@(triton_per_fused_add_mul_pow_reciprocal_select_sum_unsqueeze_37)
        /*0008*/ 	.word	0x00000012


	//----- nvinfo : EIATTR_FRAME_SIZE
	.align		4
.L_1:
        /*000c*/ 	.byte	0x04, 0x11
        /*000e*/ 	.short	(.L_3 - .L_2)
	.align		4
.L_2:
        /*0010*/ 	.word	index@(triton_per_fused_add_mul_pow_reciprocal_select_sum_unsqueeze_37)
        /*0014*/ 	.word	0x00000000


	//----- nvinfo : EIATTR_MIN_STACK_SIZE
	.align		4
.L_3:
        /*0018*/ 	.byte	0x04, 0x12
        /*001a*/ 	.short	(.L_5 - .L_4)
	.align		4
.L_4:
        /*001c*/ 	.word	index@(triton_per_fused_add_mul_pow_reciprocal_select_sum_unsqueeze_37)
        /*0020*/ 	.word	0x00000000
.L_5:


//--------------------- .nv.info.triton_per_fused_add_mul_pow_reciprocal_select_sum_unsqueeze_37 --------------------------
	.section	.nv.info.triton_per_fused_add_mul_pow_reciprocal_select_sum_unsqueeze_37,"",@"SHT_CUDA_INFO"
	.sectionflags	@""
	.align	4


	//----- nvinfo : EIATTR_CUDA_API_VERSION
	.align		4
        /*0000*/ 	.byte	0x04, 0x37
        /*0002*/ 	.short	(.L_7 - .L_6)
.L_6:
        /*0004*/ 	.word	0x00000080


	//----- nvinfo : EIATTR_PARAM_CBANK
	.align		4
.L_7:
        /*0008*/ 	.byte	0x04, 0x0a
        /*000a*/ 	.short	(.L_9 - .L_8)
	.align		4
.L_8:
        /*000c*/ 	.word	index@(.nv.constant0.triton_per_fused_add_mul_pow_reciprocal_select_sum_unsqueeze_37)
        /*0010*/ 	.short	0x0160
        /*0012*/ 	.short	0x0028


	//----- nvinfo : EIATTR_CBANK_PARAM_SIZE
	.align		4
.L_9:
        /*0014*/ 	.byte	0x03, 0x19
        /*0016*/ 	.short	0x0028


	//----- nvinfo : EIATTR_KPARAM_INFO
	.align		4
        /*0018*/ 	.byte	0x04, 0x17
        /*001a*/ 	.short	(.L_11 - .L_10)
.L_10:
        /*001c*/ 	.word	0x00000000
        /*0020*/ 	.short	0x0004
        /*0022*/ 	.short	0x0020
        /*0024*/ 	.byte	0x00, 0xf4, 0x21, 0x00


	//----- nvinfo : EIATTR_KPARAM_INFO
	.align		4
.L_11:
        /*0028*/ 	.byte	0x04, 0x17
        /*002a*/ 	.short	(.L_13 - .L_12)
.L_12:
        /*002c*/ 	.word	0x00000000
        /*0030*/ 	.short	0x0003
        /*0032*/ 	.short	0x0018
        /*0034*/ 	.byte	0x00, 0xf0, 0x11, 0x00


	//----- nvinfo : EIATTR_KPARAM_INFO
	.align		4
.L_13:
        /*0038*/ 	.byte	0x04, 0x17
        /*003a*/ 	.short	(.L_15 - .L_14)
.L_14:
        /*003c*/ 	.word	0x00000000
        /*0040*/ 	.short	0x0002
        /*0042*/ 	.short	0x0010
        /*0044*/ 	.byte	0x00, 0xf4, 0x21, 0x00


	//----- nvinfo : EIATTR_KPARAM_INFO
	.align		4
.L_15:
        /*0048*/ 	.byte	0x04, 0x17
        /*004a*/ 	.short	(.L_17 - .L_16)
.L_16:
        /*004c*/ 	.word	0x00000000
        /*0050*/ 	.short	0x0001
        /*0052*/ 	.short	0x0008
        /*0054*/ 	.byte	0x00, 0xf4, 0x21, 0x00


	//----- nvinfo : EIATTR_KPARAM_INFO
	.align		4
.L_17:
        /*0058*/ 	.byte	0x04, 0x17
        /*005a*/ 	.short	(.L_19 - .L_18)
.L_18:
        /*005c*/ 	.word	0x00000000
        /*0060*/ 	.short	0x0000
        /*0062*/ 	.short	0x0000
        /*0064*/ 	.byte	0x00, 0xf4, 0x21, 0x00


	//----- nvinfo : EIATTR_MAXREG_COUNT
	.align		4
.L_19:
        /*0068*/ 	.byte	0x03, 0x1b
        /*006a*/ 	.short	0x00ff


	//----- nvinfo : EIATTR_COOP_GROUP_MASK_REGIDS
	.align		4
        /*006c*/ 	.byte	0x04, 0x29
        /*006e*/ 	.short	(.L_21 - .L_20)


	//   ....[0]....
.L_20:
        /*0070*/ 	.word	0xffffffff


	//   ....[1]....
        /*0074*/ 	.word	0xffffffff


	//   ....[2]....
        /*0078*/ 	.word	0xffffffff


	//   ....[3]....
        /*007c*/ 	.word	0xffffffff


	//   ....[4]....
        /*0080*/ 	.word	0xffffffff


	//   ....[5]....
        /*0084*/ 	.word	0xffffffff


	//----- nvinfo : EIATTR_COOP_GROUP_INSTR_OFFSETS
	.align		4
.L_21:
        /*0088*/ 	.byte	0x04, 0x28
        /*008a*/ 	.short	(.L_23 - .L_22)


	//   ....[0]....
.L_22:
        /*008c*/ 	.word	0x000000c0


	//   ....[1]....
        /*0090*/ 	.word	0x000000f0


	//   ....[2]....
        /*0094*/ 	.word	0x00000110


	//   ....[3]....
        /*0098*/ 	.word	0x00000130


	//   ....[4]....
        /*009c*/ 	.word	0x00000150


	//   ....[5]....
        /*00a0*/ 	.word	0x000001d0


	//----- nvinfo : EIATTR_EXIT_INSTR_OFFSETS
	.align		4
.L_23:
        /*00a4*/ 	.byte	0x04, 0x1c
        /*00a6*/ 	.short	(.L_25 - .L_24)


	//   ....[0]....
.L_24:
        /*00a8*/ 	.word	0x00000340


	//----- nvinfo : EIATTR_REQNTID
	.align		4
.L_25:
        /*00ac*/ 	.byte	0x04, 0x10
        /*00ae*/ 	.short	(.L_27 - .L_26)
.L_26:
        /*00b0*/ 	.word	0x00000040
        /*00b4*/ 	.word	0x00000001
        /*00b8*/ 	.word	0x00000001
.L_27:


//--------------------- .nv.callgraph             --------------------------
	.section	.nv.callgraph,"",@"SHT_CUDA_CALLGRAPH"
	.align	4
	.sectionentsize	8
	.align		4
        /*0000*/ 	.word	0x00000000
	.align		4
        /*0004*/ 	.word	0xffffffff
	.align		4
        /*0008*/ 	.word	0x00000000
	.align		4
        /*000c*/ 	.word	0xfffffffe
	.align		4
        /*0010*/ 	.word	0x00000000
	.align		4
        /*0014*/ 	.word	0xfffffffd
	.align		4
        /*0018*/ 	.word	0x00000000
	.align		4
        /*001c*/ 	.word	0xfffffffc


//--------------------- .nv.rel.action            --------------------------
	.section	.nv.rel.action,"",@"SHT_CUDA_RELOCINFO"
	.align	8
	.sectionentsize	8
        /*0000*/ 	.byte	0x73, 0x00, 0x00, 0x00, 0x00, 0x00, 0x00, 0x00, 0x00, 0x00, 0x00, 0x11, 0x25, 0x00, 0x05, 0x36


//--------------------- .nv.constant0.triton_per_fused_add_mul_pow_reciprocal_select_sum_unsqueeze_37 --------------------------
	.section	.nv.constant0.triton_per_fused_add_mul_pow_reciprocal_select_sum_unsqueeze_37,"a",@progbits
	.sectionflags	@""
	.align	4
.nv.constant0.triton_per_fused_add_mul_pow_reciprocal_select_sum_unsqueeze_37:
	.zero		392


//--------------------- .text.triton_per_fused_add_mul_pow_reciprocal_select_sum_unsqueeze_37 --------------------------
	.section	.text.triton_per_fused_add_mul_pow_reciprocal_select_sum_unsqueeze_37,"ax",@progbits
	.sectionflags	@"SHF_BARRIERS=1"
	.sectioninfo	@"SHI_REGISTERS=18"
	.align	128
        .global         triton_per_fused_add_mul_pow_reciprocal_select_sum_unsqueeze_37
        .type           triton_per_fused_add_mul_pow_reciprocal_select_sum_unsqueeze_37,@function
        .size           triton_per_fused_add_mul_pow_reciprocal_select_sum_unsqueeze_37,(.L_x_1 - triton_per_fused_add_mul_pow_reciprocal_select_sum_unsqueeze_37)
        .other          triton_per_fused_add_mul_pow_reciprocal_select_sum_unsqueeze_37,@"STO_CUDA_ENTRY STV_DEFAULT"
triton_per_fused_add_mul_pow_reciprocal_select_sum_unsqueeze_37:
.text.triton_per_fused_add_mul_pow_reciprocal_select_sum_unsqueeze_37:
[----:B------:R-:W-:Y:S02]  /*0000*/  MOV R1, c[0x0][0x28] ;  /* 0x00000a0000017a02 */ /* 0x000fe40000000f00 */
[----:B------:R-:W0:Y:S01]  /*0010*/  S2R R13, SR_TID.X ;  /* 0x00000000000d7919 */ /* 0x000e220000002100 */
[----:B------:R-:W-:Y:S01]  /*0020*/  MOV R15, 0x4 ;  /* 0x00000004000f7802 */ /* 0x000fe20000000f00 */
[----:B------:R-:W-:Y:S01]  /*0030*/  ULDC.64 UR4, c[0x0][0x118] ;  /* 0x0000460000047ab9 */ /* 0x000fe20000000a00 */
[----:B0-----:R-:W-:-:S05]  /*0040*/  LOP3.LUT R4, R13, 0x3f, RZ, 0xc0, !PT ;  /* 0x0000003f0d047812 */ /* 0x001fca00078ec0ff */
[----:B------:R-:W-:-:S05]  /*0050*/  IMAD.WIDE.U32 R2, R4, R15, c[0x0][0x168] ;  /* 0x00005a0004027625 */ /* 0x000fca00078e000f */
[----:B------:R0:W2:Y:S01]  /*0060*/  LDG.E R0, [R2.64+0x1f00] ;  /* 0x001f000402007981 */ /* 0x0000a2000c1e1900 */
[C---:B------:R-:W-:Y:S02]  /*0070*/  LOP3.LUT P0, RZ, R13.reuse, 0x1f, RZ, 0xc0, !PT ;  /* 0x0000001f0dff7812 */ /* 0x040fe4000780c0ff */
[----:B------:R-:W-:Y:S02]  /*0080*/  ISETP.GE.AND P1, PT, R13, 0x2, PT ;  /* 0x000000020d00780c */ /* 0x000fe40003f26270 */
[----:B0-----:R-:W-:-:S04]  /*0090*/  SHF.R.U32.HI R2, RZ, 0x3, R13 ;  /* 0x00000003ff027819 */ /* 0x001fc8000001160d */
[----:B------:R-:W-:Y:S01]  /*00a0*/  LOP3.LUT R3, R2, 0x4, RZ, 0xc0, !PT ;  /* 0x0000000402037812 */ /* 0x000fe200078ec0ff */
[----:B--2---:R-:W-:-:S06]  /*00b0*/  FMUL R5, R0, R0 ;  /* 0x0000000000057220 */ /* 0x004fcc0000400000 */
[----:B------:R-:W0:Y:S02]  /*00c0*/  SHFL.BFLY PT, R5, R5, 0x10, 0x1f ;  /* 0x0e001f0005057f89 */ /* 0x000e2400000e0000 */
[----:B0-----:R-:W-:Y:S01]  /*00d0*/  FFMA R6, R0, R0, R5 ;  /* 0x0000000000067223 */ /* 0x001fe20000000005 */
[----:B------:R-:W-:-:S04]  /*00e0*/  LOP3.LUT R5, R13, 0x1, RZ, 0xc0, !PT ;  /* 0x000000010d057812 */ /* 0x000fc800078ec0ff */
[----:B------:R-:W0:Y:S02]  /*00f0*/  SHFL.BFLY PT, R7, R6, 0x8, 0x1f ;  /* 0x0d001f0006077f89 */ /* 0x000e2400000e0000 */
[----:B0-----:R-:W-:-:S05]  /*0100*/  FADD R7, R6, R7 ;  /* 0x0000000706077221 */ /* 0x001fca0000000000 */
[----:B------:R-:W0:Y:S02]  /*0110*/  SHFL.BFLY PT, R8, R7, 0x4, 0x1f ;  /* 0x0c801f0007087f89 */ /* 0x000e2400000e0000 */
[----:B0-----:R-:W-:-:S05]  /*0120*/  FADD R8, R7, R8 ;  /* 0x0000000807087221 */ /* 0x001fca0000000000 */
[----:B------:R-:W0:Y:S02]  /*0130*/  SHFL.BFLY PT, R9, R8, 0x2, 0x1f ;  /* 0x0c401f0008097f89 */ /* 0x000e2400000e0000 */
[----:B0-----:R-:W-:-:S05]  /*0140*/  FADD R9, R8, R9 ;  /* 0x0000000908097221 */ /* 0x001fca0000000000 */
[----:B------:R-:W0:Y:S02]  /*0150*/  SHFL.BFLY PT, R10, R9, 0x1, 0x1f ;  /* 0x0c201f00090a7f89 */ /* 0x000e2400000e0000 */
[----:B0-----:R-:W-:-:S05]  /*0160*/  FADD R10, R9, R10 ;  /* 0x0000000a090a7221 */ /* 0x001fca0000000000 */
[----:B------:R0:W-:Y:S04]  /*0170*/  @!P0 STS [R3], R10 ;  /* 0x0000000a03008388 */ /* 0x0001e80000000800 */
[----:B------:R-:W-:Y:S01]  /*0180*/  BAR.SYNC.DEFER_BLOCKING 0x0 ;  /* 0x0000000000007b1d */ /* 0x000fe20000010000 */
[----:B------:R-:W-:-:S04]  /*0190*/  ISETP.NE.U32.AND P0, PT, R5, 0x1, PT ;  /* 0x000000010500780c */ /* 0x000fc80003f05070 */
[----:B------:R-:W-:Y:S02]  /*01a0*/  ISETP.LT.AND P0, PT, R13, 0x2, P0 ;  /* 0x000000020d00780c */ /* 0x000fe40000701270 */
[----:B0-----:R-:W-:Y:S01]  /*01b0*/  MOV R3, 0x3e800000 ;  /* 0x3e80000000037802 */ /* 0x001fe20000000f00 */
[----:B------:R-:W0:Y:S04]  /*01c0*/  @!P1 LDS R11, [R13.X4] ;  /* 0x000000000d0b9984 */ /* 0x000e280000004800 */
[----:B0-----:R-:W0:Y:S02]  /*01d0*/  SHFL.BFLY PT, R2, R11, 0x1, 0x1f ;  /* 0x0c201f000b027f89 */ /* 0x001e2400000e0000 */
[----:B0-----:R-:W-:-:S05]  /*01e0*/  FADD R2, R11, R2 ;  /* 0x000000020b027221 */ /* 0x001fca0000000000 */
[----:B------:R-:W-:Y:S04]  /*01f0*/  @P0 STS [R13.X4], R2 ;  /* 0x000000020d000388 */ /* 0x000fe80000004800 */
[----:B------:R-:W-:Y:S06]  /*0200*/  BAR.SYNC.DEFER_BLOCKING 0x0 ;  /* 0x0000000000007b1d */ /* 0x000fec0000010000 */
[----:B------:R-:W0:Y:S02]  /*0210*/  LDS R5, [RZ] ;  /* 0x00000000ff057984 */ /* 0x000e240000000800 */
[----:B0-----:R-:W-:-:S02]  /*0220*/  FADD R6, R5, 9.9999999392252902908e-09 ;  /* 0x322bcc7705067421 */ /* 0x001fc40000000000 */
[----:B------:R-:W-:Y:S03]  /*0230*/  BAR.SYNC.DEFER_BLOCKING 0x0 ;  /* 0x0000000000007b1d */ /* 0x000fe60000010000 */
[C---:B------:R-:W-:Y:S02]  /*0240*/  FSETP.GT.AND P1, PT, |R6|.reuse, 8.50705917302346158658e+37, PT ;  /* 0x7e8000000600780b */ /* 0x040fe40003f24200 */
[----:B------:R-:W-:Y:S02]  /*0250*/  FSETP.GEU.AND P0, PT, |R6|, 1.175494350822287508e-38, PT ;  /* 0x008000000600780b */ /* 0x000fe40003f0e200 */
[----:B------:R-:W-:-:S09]  /*0260*/  FSEL R3, R3, 1, P1 ;  /* 0x3f80000003037808 */ /* 0x000fd20000800000 */
[----:B------:R-:W-:Y:S01]  /*0270*/  @P1 FMUL R6, R6, 0.25 ;  /* 0x3e80000006061820 */ /* 0x000fe20000400000 */
[C---:B------:R-:W-:Y:S01]  /*0280*/  ISETP.NE.AND P1, PT, R4.reuse, RZ, PT ;  /* 0x000000ff0400720c */ /* 0x040fe20003f25270 */
[----:B------:R-:W-:Y:S01]  /*0290*/  @!P0 FMUL R3, R3, 16777216 ;  /* 0x4b80000003038820 */ /* 0x000fe20000400000 */
[----:B------:R-:W-:Y:S01]  /*02a0*/  IMAD.WIDE.U32 R4, R4, R15, c[0x0][0x170] ;  /* 0x00005c0004047625 */ /* 0x000fe200078e000f */
[----:B------:R-:W-:-:S06]  /*02b0*/  @!P0 FMUL R6, R6, 16777216 ;  /* 0x4b80000006068820 */ /* 0x000fcc0000400000 */
[----:B------:R-:W0:Y:S04]  /*02c0*/  MUFU.RCP R6, R6 ;  /* 0x0000000600067308 */ /* 0x000e280000001000 */
[----:B------:R-:W-:Y:S01]  /*02d0*/  @!P1 MOV R2, c[0x0][0x160] ;  /* 0x0000580000029a02 */ /* 0x000fe20000000f00 */
[----:B0-----:R-:W-:Y:S01]  /*02e0*/  FMUL R7, R6, R3 ;  /* 0x0000000306077220 */ /* 0x001fe20000400000 */
[----:B------:R-:W-:-:S03]  /*02f0*/  @!P1 MOV R3, c[0x0][0x164] ;  /* 0x0000590000039a02 */ /* 0x000fc60000000f00 */
[----:B------:R-:W-:Y:S02]  /*0300*/  FADD R9, R7, R7 ;  /* 0x0000000707097221 */ /* 0x000fe40000000000 */
[----:B------:R-:W-:Y:S02]  /*0310*/  @!P1 STG.E [R2.64], R7 ;  /* 0x0000000702009986 */ /* 0x000fe4000c101904 */
[----:B------:R-:W-:-:S05]  /*0320*/  FMUL R9, R0, R9 ;  /* 0x0000000900097220 */ /* 0x000fca0000400000 */
[----:B------:R-:W-:Y:S01]  /*0330*/  STG.E [R4.64], R9 ;  /* 0x0000000904007986 */ /* 0x000fe2000c101904 */
[----:B------:R-:W-:Y:S05]  /*0340*/  EXIT ;  /* 0x000000000000794d */ /* 0x000fea0003800000 */
.L_x_0:
[----:B------:R-:W-:-:S00]  /*0350*/  BRA `(.L_x_0) ;  /* 0xfffffff000007947 */ /* 0x000fc0000383ffff */
[----:B------:R-:W-:-:S00]  /*0360*/  NOP ;  /* 0x0000000000007918 */ /* 0x000fc00000000000 */
        /* <DEDUP_REMOVED lines=9> */
.L_x_1:


//--------------------- .nv.shared.triton_per_fused_add_mul_pow_reciprocal_select_sum_unsqueeze_37 --------------------------
	.section	.nv.shared.triton_per_fused_add_mul_pow_reciprocal_select_sum_unsqueeze_37,"aw",@nobits
	.sectionflags	@""
	.align	16
